//
// Generated by NVIDIA NVVM Compiler
//
// Compiler Build ID: CL-36424714
// Cuda compilation tools, release 13.0, V13.0.88
// Based on NVVM 20.0.0
//

.version 9.0
.target sm_100
.address_size 64

	// .globl	_Z9initBoardP10BoardPoint
// _ZZ9playBoardP10BoardPointP9DebugFlagiiiE13globalLiberty has been demoted
// _ZZ9playBoardP10BoardPointP9DebugFlagiiiE13targetGroupID_$_0 has been demoted
// _ZZ9playBoardP10BoardPointP9DebugFlagiiiE13targetGroupID_$_1 has been demoted
// _ZZ9playBoardP10BoardPointP9DebugFlagiiiE13targetGroupID_$_2 has been demoted
// _ZZ9playBoardP10BoardPointP9DebugFlagiiiE13targetGroupID_$_3 has been demoted
// _ZZ9playBoardP10BoardPointP9DebugFlagiiiE15hasStoneRemoved has been demoted

.visible .entry _Z9initBoardP10BoardPoint(
	.param .u64 .ptr .align 1 _Z9initBoardP10BoardPoint_param_0
)
{
	.reg .pred 	%p<8>;
	.reg .b32 	%r<6>;
	.reg .b64 	%rd<7>;

	ld.param.u64 	%rd2, [_Z9initBoardP10BoardPoint_param_0];
	cvta.to.global.u64 	%rd1, %rd2;
	mov.u32 	%r2, %tid.y;
	mov.u32 	%r3, %tid.x;
	mad.lo.s32 	%r1, %r2, 21, %r3;
	setp.ne.s32 	%p1, %r3, 0;
	setp.ne.s32 	%p2, %r3, 20;
	and.pred  	%p3, %p1, %p2;
	setp.ne.s32 	%p4, %r2, 0;
	and.pred  	%p5, %p4, %p3;
	setp.ne.s32 	%p6, %r2, 20;
	and.pred  	%p7, %p6, %p5;
	@%p7 bra 	$L__BB0_2;
	mul.wide.u32 	%rd5, %r1, 16;
	add.s64 	%rd6, %rd1, %rd5;
	mov.b32 	%r5, 3;
	st.global.u32 	[%rd6], %r5;
	bra.uni 	$L__BB0_3;
$L__BB0_2:
	mul.wide.u32 	%rd3, %r1, 16;
	add.s64 	%rd4, %rd1, %rd3;
	mov.b32 	%r4, 0;
	st.global.u32 	[%rd4], %r4;
$L__BB0_3:
	ret;

}
	// .globl	_Z9playBoardP10BoardPointP9DebugFlagiii
.visible .entry _Z9playBoardP10BoardPointP9DebugFlagiii(
	.param .u64 .ptr .align 1 _Z9playBoardP10BoardPointP9DebugFlagiii_param_0,
	.param .u64 .ptr .align 1 _Z9playBoardP10BoardPointP9DebugFlagiii_param_1,
	.param .u32 _Z9playBoardP10BoardPointP9DebugFlagiii_param_2,
	.param .u32 _Z9playBoardP10BoardPointP9DebugFlagiii_param_3,
	.param .u32 _Z9playBoardP10BoardPointP9DebugFlagiii_param_4
)
{
	.reg .pred 	%p<42>;
	.reg .b16 	%rs<4>;
	.reg .b32 	%r<94>;
	.reg .b64 	%rd<8>;
	// demoted variable
	.shared .align 4 .b8 _ZZ9playBoardP10BoardPointP9DebugFlagiiiE13globalLiberty[1764];
	// demoted variable
	.shared .align 4 .u32 _ZZ9playBoardP10BoardPointP9DebugFlagiiiE13targetGroupID_$_0;
	// demoted variable
	.shared .align 4 .u32 _ZZ9playBoardP10BoardPointP9DebugFlagiiiE13targetGroupID_$_1;
	// demoted variable
	.shared .align 4 .u32 _ZZ9playBoardP10BoardPointP9DebugFlagiiiE13targetGroupID_$_2;
	// demoted variable
	.shared .align 4 .u32 _ZZ9playBoardP10BoardPointP9DebugFlagiiiE13targetGroupID_$_3;
	// demoted variable
	.shared .align 1 .u8 _ZZ9playBoardP10BoardPointP9DebugFlagiiiE15hasStoneRemoved;
	ld.param.u64 	%rd4, [_Z9playBoardP10BoardPointP9DebugFlagiii_param_0];
	ld.param.u32 	%r20, [_Z9playBoardP10BoardPointP9DebugFlagiii_param_2];
	ld.param.u32 	%r21, [_Z9playBoardP10BoardPointP9DebugFlagiii_param_3];
	ld.param.u32 	%r19, [_Z9playBoardP10BoardPointP9DebugFlagiii_param_4];
	cvta.to.global.u64 	%rd1, %rd4;
	mov.u32 	%r22, %tid.y;
	mov.u32 	%r23, %tid.x;
	mad.lo.s32 	%r1, %r22, 21, %r23;
	mad.lo.s32 	%r2, %r20, 21, %r21;
	setp.ne.s32 	%p1, %r22, 0;
	setp.ne.s32 	%p2, %r22, 21;
	and.pred  	%p3, %p1, %p2;
	setp.ne.s32 	%p4, %r23, 0;
	and.pred  	%p5, %p4, %p3;
	setp.ne.s32 	%p6, %r23, 21;
	and.pred  	%p7, %p6, %p5;
	@%p7 bra 	$L__BB1_2;
	mov.b32 	%r90, 0;
	st.shared.u32 	[_ZZ9playBoardP10BoardPointP9DebugFlagiiiE13globalLiberty], %r90;
	bra.uni 	$L__BB1_33;
$L__BB1_2:
	setp.ne.s32 	%p8, %r1, %r2;
	@%p8 bra 	$L__BB1_12;
	mul.wide.u32 	%rd5, %r1, 16;
	add.s64 	%rd2, %rd1, %rd5;
	st.global.u32 	[%rd2], %r19;
	st.global.u32 	[%rd2+4], %r1;
	ld.global.u32 	%r25, [%rd2+16];
	setp.ne.s32 	%p9, %r25, %r19;
	mov.b32 	%r91, -1;
	@%p9 bra 	$L__BB1_5;
	ld.global.u32 	%r91, [%rd2+20];
$L__BB1_5:
	st.shared.u32 	[_ZZ9playBoardP10BoardPointP9DebugFlagiiiE13targetGroupID_$_0], %r91;
	ld.global.u32 	%r27, [%rd2+-16];
	setp.ne.s32 	%p10, %r27, %r19;
	mov.b32 	%r92, -1;
	@%p10 bra 	$L__BB1_7;
	ld.global.u32 	%r92, [%rd2+-12];
$L__BB1_7:
	st.shared.u32 	[_ZZ9playBoardP10BoardPointP9DebugFlagiiiE13targetGroupID_$_1], %r92;
	ld.global.u32 	%r29, [%rd2+336];
	setp.ne.s32 	%p11, %r29, %r19;
	mov.b32 	%r93, -1;
	@%p11 bra 	$L__BB1_9;
	ld.global.u32 	%r93, [%rd2+340];
$L__BB1_9:
	st.shared.u32 	[_ZZ9playBoardP10BoardPointP9DebugFlagiiiE13targetGroupID_$_2], %r93;
	ld.global.u32 	%r30, [%rd2+-336];
	setp.ne.s32 	%p12, %r30, %r19;
	@%p12 bra 	$L__BB1_11;
	ld.global.u32 	%r32, [%rd2+-332];
	st.shared.u32 	[_ZZ9playBoardP10BoardPointP9DebugFlagiiiE13targetGroupID_$_3], %r32;
	bra.uni 	$L__BB1_12;
$L__BB1_11:
	mov.b32 	%r31, -1;
	st.shared.u32 	[_ZZ9playBoardP10BoardPointP9DebugFlagiiiE13targetGroupID_$_3], %r31;
$L__BB1_12:
	bar.sync 	0;
	membar.cta;
	mul.wide.u32 	%rd6, %r1, 16;
	add.s64 	%rd7, %rd1, %rd6;
	add.s64 	%rd3, %rd7, 4;
	ld.global.u32 	%r33, [%rd7+4];
	ld.shared.u32 	%r35, [_ZZ9playBoardP10BoardPointP9DebugFlagiiiE13targetGroupID_$_0];
	setp.ne.s32 	%p13, %r33, %r35;
	ld.shared.u32 	%r36, [_ZZ9playBoardP10BoardPointP9DebugFlagiiiE13targetGroupID_$_1];
	setp.ne.s32 	%p14, %r33, %r36;
	and.pred  	%p15, %p13, %p14;
	ld.shared.u32 	%r38, [_ZZ9playBoardP10BoardPointP9DebugFlagiiiE13targetGroupID_$_2];
	setp.ne.s32 	%p16, %r33, %r38;
	and.pred  	%p17, %p15, %p16;
	ld.shared.u32 	%r40, [_ZZ9playBoardP10BoardPointP9DebugFlagiiiE13targetGroupID_$_3];
	setp.ne.s32 	%p18, %r33, %r40;
	and.pred  	%p19, %p17, %p18;
	@%p19 bra 	$L__BB1_14;
	st.global.u32 	[%rd3], %r2;
$L__BB1_14:
	shl.b32 	%r42, %r1, 2;
	mov.u32 	%r43, _ZZ9playBoardP10BoardPointP9DebugFlagiiiE13globalLiberty;
	add.s32 	%r9, %r43, %r42;
	mov.b32 	%r44, 0;
	st.shared.u32 	[%r9], %r44;
	mov.b16 	%rs1, 0;
	st.shared.u8 	[_ZZ9playBoardP10BoardPointP9DebugFlagiiiE15hasStoneRemoved], %rs1;
	bar.sync 	0;
	membar.cta;
	ld.global.u32 	%r45, [%rd3+-4];
	setp.ne.s32 	%p20, %r45, 0;
	@%p20 bra 	$L__BB1_21;
	ld.global.u32 	%r10, [%rd3+-16];
	shl.b32 	%r46, %r10, 2;
	add.s32 	%r48, %r43, %r46;
	atom.shared.add.u32 	%r49, [%r48], 1;
	ld.global.u32 	%r11, [%rd3+336];
	setp.eq.s32 	%p21, %r11, %r10;
	@%p21 bra 	$L__BB1_17;
	shl.b32 	%r50, %r11, 2;
	add.s32 	%r52, %r43, %r50;
	atom.shared.add.u32 	%r53, [%r52], 1;
$L__BB1_17:
	ld.global.u32 	%r12, [%rd3+16];
	setp.eq.s32 	%p22, %r12, %r10;
	setp.eq.s32 	%p23, %r12, %r11;
	or.pred  	%p24, %p22, %p23;
	@%p24 bra 	$L__BB1_19;
	shl.b32 	%r54, %r12, 2;
	add.s32 	%r56, %r43, %r54;
	atom.shared.add.u32 	%r57, [%r56], 1;
$L__BB1_19:
	ld.global.u32 	%r13, [%rd3+-336];
	setp.eq.s32 	%p25, %r13, %r10;
	setp.eq.s32 	%p26, %r13, %r12;
	or.pred  	%p27, %p25, %p26;
	setp.eq.s32 	%p28, %r13, %r11;
	or.pred  	%p29, %p27, %p28;
	@%p29 bra 	$L__BB1_21;
	shl.b32 	%r58, %r13, 2;
	add.s32 	%r60, %r43, %r58;
	atom.shared.add.u32 	%r61, [%r60], 1;
$L__BB1_21:
	bar.sync 	0;
	membar.cta;
	ld.global.u32 	%r62, [%rd3];
	shl.b32 	%r63, %r62, 2;
	add.s32 	%r65, %r43, %r63;
	ld.shared.u32 	%r14, [%r65];
	setp.ne.s32 	%p30, %r14, 0;
	@%p30 bra 	$L__BB1_23;
	mov.b32 	%r66, 0;
	st.global.u32 	[%rd3+-4], %r66;
	st.global.u32 	[%rd3], %r66;
	st.global.u32 	[%rd3+4], %r66;
	mov.b16 	%rs2, 1;
	st.shared.u8 	[_ZZ9playBoardP10BoardPointP9DebugFlagiiiE15hasStoneRemoved], %rs2;
	bra.uni 	$L__BB1_24;
$L__BB1_23:
	st.global.u32 	[%rd3+4], %r14;
$L__BB1_24:
	bar.sync 	0;
	membar.cta;
	ld.shared.u8 	%rs3, [_ZZ9playBoardP10BoardPointP9DebugFlagiiiE15hasStoneRemoved];
	setp.eq.s16 	%p31, %rs3, 0;
	@%p31 bra 	$L__BB1_33;
	mov.b32 	%r67, 0;
	st.shared.u32 	[%r9], %r67;
	bar.sync 	0;
	membar.cta;
	ld.global.u32 	%r68, [%rd3+-4];
	setp.ne.s32 	%p32, %r68, 0;
	@%p32 bra 	$L__BB1_32;
	ld.global.u32 	%r15, [%rd3+-16];
	shl.b32 	%r69, %r15, 2;
	add.s32 	%r71, %r43, %r69;
	atom.shared.add.u32 	%r72, [%r71], 1;
	ld.global.u32 	%r16, [%rd3+336];
	setp.eq.s32 	%p33, %r16, %r15;
	@%p33 bra 	$L__BB1_28;
	shl.b32 	%r73, %r16, 2;
	add.s32 	%r75, %r43, %r73;
	atom.shared.add.u32 	%r76, [%r75], 1;
$L__BB1_28:
	ld.global.u32 	%r17, [%rd3+16];
	setp.eq.s32 	%p34, %r17, %r15;
	setp.eq.s32 	%p35, %r17, %r16;
	or.pred  	%p36, %p34, %p35;
	@%p36 bra 	$L__BB1_30;
	shl.b32 	%r77, %r17, 2;
	add.s32 	%r79, %r43, %r77;
	atom.shared.add.u32 	%r80, [%r79], 1;
$L__BB1_30:
	ld.global.u32 	%r18, [%rd3+-336];
	setp.eq.s32 	%p37, %r18, %r15;
	setp.eq.s32 	%p38, %r18, %r17;
	or.pred  	%p39, %p37, %p38;
	setp.eq.s32 	%p40, %r18, %r16;
	or.pred  	%p41, %p39, %p40;
	@%p41 bra 	$L__BB1_32;
	shl.b32 	%r81, %r18, 2;
	add.s32 	%r83, %r43, %r81;
	atom.shared.add.u32 	%r84, [%r83], 1;
$L__BB1_32:
	bar.sync 	0;
	membar.cta;
	ld.global.u32 	%r85, [%rd3];
	shl.b32 	%r86, %r85, 2;
	add.s32 	%r88, %r43, %r86;
	ld.shared.u32 	%r89, [%r88];
	st.global.u32 	[%rd3+4], %r89;
$L__BB1_33:
	ret;

}
	// .globl	_Z15updateLegleMoveP10BoardPointP9DebugFlagi
.visible .entry _Z15updateLegleMoveP10BoardPointP9DebugFlagi(
	.param .u64 .ptr .align 1 _Z15updateLegleMoveP10BoardPointP9DebugFlagi_param_0,
	.param .u64 .ptr .align 1 _Z15updateLegleMoveP10BoardPointP9DebugFlagi_param_1,
	.param .u32 _Z15updateLegleMoveP10BoardPointP9DebugFlagi_param_2
)
{
	.reg .pred 	%p<17>;
	.reg .b16 	%rs<7>;
	.reg .b32 	%r<36>;
	.reg .b64 	%rd<9>;

	ld.param.u64 	%rd3, [_Z15updateLegleMoveP10BoardPointP9DebugFlagi_param_0];
	ld.param.u64 	%rd2, [_Z15updateLegleMoveP10BoardPointP9DebugFlagi_param_1];
	ld.param.u32 	%r18, [_Z15updateLegleMoveP10BoardPointP9DebugFlagi_param_2];
	cvta.to.global.u64 	%rd4, %rd3;
	mov.u32 	%r19, %tid.y;
	mov.u32 	%r20, %tid.x;
	mad.lo.s32 	%r1, %r19, 21, %r20;
	mul.wide.u32 	%rd5, %r1, 16;
	add.s64 	%rd1, %rd4, %rd5;
	ld.global.u32 	%r21, [%rd1];
	setp.ne.s32 	%p1, %r21, 0;
	@%p1 bra 	$L__BB2_22;
	ld.global.u32 	%r2, [%rd1+-16];
	setp.ne.s32 	%p4, %r2, %r18;
	@%p4 bra 	$L__BB2_3;
	ld.global.u32 	%r22, [%rd1+-8];
	add.s32 	%r32, %r22, -1;
	bra.uni 	$L__BB2_4;
$L__BB2_3:
	setp.eq.s32 	%p5, %r2, 0;
	selp.u32 	%r32, 1, 0, %p5;
$L__BB2_4:
	ld.global.u32 	%r6, [%rd1+16];
	setp.ne.s32 	%p6, %r6, %r18;
	@%p6 bra 	$L__BB2_6;
	ld.global.u32 	%r24, [%rd1+24];
	add.s32 	%r25, %r32, %r24;
	add.s32 	%r33, %r25, -1;
	bra.uni 	$L__BB2_7;
$L__BB2_6:
	setp.eq.s32 	%p7, %r6, 0;
	selp.u32 	%r23, 1, 0, %p7;
	add.s32 	%r33, %r32, %r23;
$L__BB2_7:
	ld.global.u32 	%r10, [%rd1+-336];
	setp.ne.s32 	%p8, %r10, %r18;
	@%p8 bra 	$L__BB2_9;
	ld.global.u32 	%r27, [%rd1+-328];
	add.s32 	%r28, %r33, %r27;
	add.s32 	%r34, %r28, -1;
	bra.uni 	$L__BB2_10;
$L__BB2_9:
	setp.eq.s32 	%p9, %r10, 0;
	selp.u32 	%r26, 1, 0, %p9;
	add.s32 	%r34, %r33, %r26;
$L__BB2_10:
	ld.global.u32 	%r14, [%rd1+336];
	setp.ne.s32 	%p10, %r14, %r18;
	@%p10 bra 	$L__BB2_12;
	ld.global.u32 	%r30, [%rd1+344];
	add.s32 	%r31, %r34, %r30;
	add.s32 	%r35, %r31, -1;
	bra.uni 	$L__BB2_13;
$L__BB2_12:
	setp.eq.s32 	%p11, %r14, 0;
	selp.u32 	%r29, 1, 0, %p11;
	add.s32 	%r35, %r34, %r29;
$L__BB2_13:
	cvta.to.global.u64 	%rd6, %rd2;
	mul.wide.u32 	%rd7, %r1, 28;
	add.s64 	%rd8, %rd6, %rd7;
	st.global.u32 	[%rd8+24], %r35;
	setp.lt.s32 	%p12, %r35, 1;
	@%p12 bra 	$L__BB2_18;
	setp.eq.s32 	%p15, %r18, 2;
	@%p15 bra 	$L__BB2_17;
	setp.ne.s32 	%p16, %r18, 1;
	@%p16 bra 	$L__BB2_26;
	mov.b16 	%rs6, 1;
	st.global.u8 	[%rd1+12], %rs6;
	bra.uni 	$L__BB2_26;
$L__BB2_17:
	mov.b16 	%rs5, 1;
	st.global.u8 	[%rd1+13], %rs5;
	bra.uni 	$L__BB2_26;
$L__BB2_18:
	setp.eq.s32 	%p13, %r18, 2;
	@%p13 bra 	$L__BB2_21;
	setp.ne.s32 	%p14, %r18, 1;
	@%p14 bra 	$L__BB2_26;
	mov.b16 	%rs4, 0;
	st.global.u8 	[%rd1+12], %rs4;
	bra.uni 	$L__BB2_26;
$L__BB2_21:
	mov.b16 	%rs3, 0;
	st.global.u8 	[%rd1+13], %rs3;
	bra.uni 	$L__BB2_26;
$L__BB2_22:
	setp.eq.s32 	%p2, %r18, 2;
	@%p2 bra 	$L__BB2_25;
	setp.ne.s32 	%p3, %r18, 1;
	@%p3 bra 	$L__BB2_26;
	mov.b16 	%rs2, 0;
	st.global.u8 	[%rd1+12], %rs2;
	bra.uni 	$L__BB2_26;
$L__BB2_25:
	mov.b16 	%rs1, 0;
	st.global.u8 	[%rd1+13], %rs1;
$L__BB2_26:
	ret;

}


// ===== COMPILED SASS (sm_100) =====

	.target	sm_100

	.elftype	@"ET_EXEC"


//--------------------- .note.nv.tkinfo           --------------------------
	.section	.note.nv.tkinfo,"",@"SHT_NOTE"
	.sectionflags	@"SHF_NOTE_NV_TKINFO"
	.tkinfo
        /*0018*/ 	.word	0x00000002
        /*0030*/ 	.string	""
        /*0030*/ 	.string	"ptxas"
        /*0030*/ 	.string	"Cuda compilation tools, release 13.0, V13.0.88"
        /*0030*/ 	.string	"Build cuda_13.0.r13.0/compiler.36424714_0"
        /*0030*/ 	.string	"-arch sm_100 -m 64 "



//--------------------- .note.nv.cuinfo           --------------------------
	.section	.note.nv.cuinfo,"",@"SHT_NOTE"
	.sectionflags	@"SHF_NOTE_NV_CUINFO"
        /*0018*/ 	.short	0x0002
        /*001a*/ 	.short	0x0064
        /*001c*/ 	.short	0x0082
	.zero		2


//--------------------- .nv.info                  --------------------------
	.section	.nv.info,"",@"SHT_CUDA_INFO"
	.align	4


	//----- nvinfo : EIATTR_REGCOUNT
	.align		4
        /*0000*/ 	.byte	0x04, 0x2f
        /*0002*/ 	.short	(.L_1 - .L_0)
	.align		4
.L_0:
        /*0004*/ 	.word	index@(_Z9initBoardP10BoardPoint)
        /*0008*/ 	.word	0x0000000a


	//----- nvinfo : EIATTR_FRAME_SIZE
	.align		4
.L_1:
        /*000c*/ 	.byte	0x04, 0x11
        /*000e*/ 	.short	(.L_3 - .L_2)
	.align		4
.L_2:
        /*0010*/ 	.word	index@(_Z9initBoardP10BoardPoint)
        /*0014*/ 	.word	0x00000000


	//----- nvinfo : EIATTR_REGCOUNT
	.align		4
.L_3:
        /*0018*/ 	.byte	0x04, 0x2f
        /*001a*/ 	.short	(.L_5 - .L_4)
	.align		4
.L_4:
        /*001c*/ 	.word	index@(_Z9playBoardP10BoardPointP9DebugFlagiii)
        /*0020*/ 	.word	0x0000000f


	//----- nvinfo : EIATTR_FRAME_SIZE
	.align		4
.L_5:
        /*0024*/ 	.byte	0x04, 0x11
        /*0026*/ 	.short	(.L_7 - .L_6)
	.align		4
.L_6:
        /*0028*/ 	.word	index@(_Z9playBoardP10BoardPointP9DebugFlagiii)
        /*002c*/ 	.word	0x00000000


	//----- nvinfo : EIATTR_REGCOUNT
	.align		4
.L_7:
        /*0030*/ 	.byte	0x04, 0x2f
        /*0032*/ 	.short	(.L_9 - .L_8)
	.align		4
.L_8:
        /*0034*/ 	.word	index@(_Z15updateLegleMoveP10BoardPointP9DebugFlagi)
        /*0038*/ 	.word	0x00000010


	//----- nvinfo : EIATTR_FRAME_SIZE
	.align		4
.L_9:
        /*003c*/ 	.byte	0x04, 0x11
        /*003e*/ 	.short	(.L_11 - .L_10)
	.align		4
.L_10:
        /*0040*/ 	.word	index@(_Z15updateLegleMoveP10BoardPointP9DebugFlagi)
        /*0044*/ 	.word	0x00000000


	//----- nvinfo : EIATTR_MIN_STACK_SIZE
	.align		4
.L_11:
        /*0048*/ 	.byte	0x04, 0x12
        /*004a*/ 	.short	(.L_13 - .L_12)
	.align		4
.L_12:
        /*004c*/ 	.word	index@(_Z15updateLegleMoveP10BoardPointP9DebugFlagi)
        /*0050*/ 	.word	0x00000000


	//----- nvinfo : EIATTR_MIN_STACK_SIZE
	.align		4
.L_13:
        /*0054*/ 	.byte	0x04, 0x12
        /*0056*/ 	.short	(.L_15 - .L_14)
	.align		4
.L_14:
        /*0058*/ 	.word	index@(_Z9playBoardP10BoardPointP9DebugFlagiii)
        /*005c*/ 	.word	0x00000000


	//----- nvinfo : EIATTR_MIN_STACK_SIZE
	.align		4
.L_15:
        /*0060*/ 	.byte	0x04, 0x12
        /*0062*/ 	.short	(.L_17 - .L_16)
	.align		4
.L_16:
        /*0064*/ 	.word	index@(_Z9initBoardP10BoardPoint)
        /*0068*/ 	.word	0x00000000
.L_17:


//--------------------- .nv.compat                --------------------------
	.section	.nv.compat,"",@"SHT_CUDA_COMPAT_INFO"
	.align	4
        /*0000*/ 	.byte	0x02, 0x09, 0x00, 0x00, 0x02, 0x02, 0x01, 0x00, 0x02, 0x05, 0x05, 0x00, 0x03, 0x07, 0x01, 0x01
        /*0010*/ 	.byte	0x02, 0x03, 0x00, 0x00, 0x02, 0x06, 0x01, 0x00, 0x04, 0x0b, 0x08, 0x00, 0x09, 0x00, 0x00, 0x00
        /*0020*/ 	.byte	0x00, 0x00, 0x00, 0x00


//--------------------- .nv.info._Z15updateLegleMoveP10BoardPointP9DebugFlagi --------------------------
	.section	.nv.info._Z15updateLegleMoveP10BoardPointP9DebugFlagi,"",@"SHT_CUDA_INFO"
	.sectionflags	@""
	.align	4


	//----- nvinfo : EIATTR_CUDA_API_VERSION
	.align		4
        /*0000*/ 	.byte	0x04, 0x37
        /*0002*/ 	.short	(.L_19 - .L_18)
.L_18:
        /*0004*/ 	.word	0x00000082


	//----- nvinfo : EIATTR_KPARAM_INFO
	.align		4
.L_19:
        /*0008*/ 	.byte	0x04, 0x17
        /*000a*/ 	.short	(.L_21 - .L_20)
.L_20:
        /*000c*/ 	.word	0x00000000
        /*0010*/ 	.short	0x0002
        /*0012*/ 	.short	0x0010
        /*0014*/ 	.byte	0x00, 0xf0, 0x11, 0x00


	//----- nvinfo : EIATTR_KPARAM_INFO
	.align		4
.L_21:
        /*0018*/ 	.byte	0x04, 0x17
        /*001a*/ 	.short	(.L_23 - .L_22)
.L_22:
        /*001c*/ 	.word	0x00000000
        /*0020*/ 	.short	0x0001
        /*0022*/ 	.short	0x0008
        /*0024*/ 	.byte	0x00, 0xf5, 0x21, 0x00


	//----- nvinfo : EIATTR_KPARAM_INFO
	.align		4
.L_23:
        /*0028*/ 	.byte	0x04, 0x17
        /*002a*/ 	.short	(.L_25 - .L_24)
.L_24:
        /*002c*/ 	.word	0x00000000
        /*0030*/ 	.short	0x0000
        /*0032*/ 	.short	0x0000
        /*0034*/ 	.byte	0x00, 0xf5, 0x21, 0x00


	//----- nvinfo : EIATTR_SPARSE_MMA_MASK
	.align		4
.L_25:
        /*0038*/ 	.byte	0x03, 0x50
        /*003a*/ 	.short	0x0000


	//----- nvinfo : EIATTR_MAXREG_COUNT
	.align		4
        /*003c*/ 	.byte	0x03, 0x1b
        /*003e*/ 	.short	0x00ff


	//----- nvinfo : EIATTR_MERCURY_ISA_VERSION
	.align		4
        /*0040*/ 	.byte	0x03, 0x5f
        /*0042*/ 	.short	0x0101


	//----- nvinfo : EIATTR_VRC_CTA_INIT_COUNT
	.align		4
        /*0044*/ 	.byte	0x02, 0x4a
	.zero		1
	.zero		1


	//----- nvinfo : EIATTR_EXIT_INSTR_OFFSETS
	.align		4
        /*0048*/ 	.byte	0x04, 0x1c
        /*004a*/ 	.short	(.L_27 - .L_26)


	//   ....[0]....
.L_26:
        /*004c*/ 	.word	0x00000310


	//   ....[1]....
        /*0050*/ 	.word	0x00000340


	//   ....[2]....
        /*0054*/ 	.word	0x00000370


	//   ....[3]....
        /*0058*/ 	.word	0x000003b0


	//   ....[4]....
        /*005c*/ 	.word	0x000003d0


	//   ....[5]....
        /*0060*/ 	.word	0x000003f0


	//   ....[6]....
        /*0064*/ 	.word	0x00000440


	//   ....[7]....
        /*0068*/ 	.word	0x00000460


	//   ....[8]....
        /*006c*/ 	.word	0x00000480


	//----- nvinfo : EIATTR_CRS_STACK_SIZE
	.align		4
.L_27:
        /*0070*/ 	.byte	0x04, 0x1e
        /*0072*/ 	.short	(.L_29 - .L_28)
.L_28:
        /*0074*/ 	.word	0x00000000


	//----- nvinfo : EIATTR_CBANK_PARAM_SIZE
	.align		4
.L_29:
        /*0078*/ 	.byte	0x03, 0x19
        /*007a*/ 	.short	0x0014


	//----- nvinfo : EIATTR_PARAM_CBANK
	.align		4
        /*007c*/ 	.byte	0x04, 0x0a
        /*007e*/ 	.short	(.L_31 - .L_30)
	.align		4
.L_30:
        /*0080*/ 	.word	index@(.nv.constant0._Z15updateLegleMoveP10BoardPointP9DebugFlagi)
        /*0084*/ 	.short	0x0380
        /*0086*/ 	.short	0x0014


	//----- nvinfo : EIATTR_SW_WAR
	.align		4
.L_31:
        /*0088*/ 	.byte	0x04, 0x36
        /*008a*/ 	.short	(.L_33 - .L_32)
.L_32:
        /*008c*/ 	.word	0x00000008
.L_33:


//--------------------- .nv.info._Z9playBoardP10BoardPointP9DebugFlagiii --------------------------
	.section	.nv.info._Z9playBoardP10BoardPointP9DebugFlagiii,"",@"SHT_CUDA_INFO"
	.sectionflags	@""
	.align	4


	//----- nvinfo : EIATTR_CUDA_API_VERSION
	.align		4
        /*0000*/ 	.byte	0x04, 0x37
        /*0002*/ 	.short	(.L_35 - .L_34)
.L_34:
        /*0004*/ 	.word	0x00000082


	//----- nvinfo : EIATTR_KPARAM_INFO
	.align		4
.L_35:
        /*0008*/ 	.byte	0x04, 0x17
        /*000a*/ 	.short	(.L_37 - .L_36)
.L_36:
        /*000c*/ 	.word	0x00000000
        /*0010*/ 	.short	0x0004
        /*0012*/ 	.short	0x0018
        /*0014*/ 	.byte	0x00, 0xf0, 0x11, 0x00


	//----- nvinfo : EIATTR_KPARAM_INFO
	.align		4
.L_37:
        /*0018*/ 	.byte	0x04, 0x17
        /*001a*/ 	.short	(.L_39 - .L_38)
.L_38:
        /*001c*/ 	.word	0x00000000
        /*0020*/ 	.short	0x0003
        /*0022*/ 	.short	0x0014
        /*0024*/ 	.byte	0x00, 0xf0, 0x11, 0x00


	//----- nvinfo : EIATTR_KPARAM_INFO
	.align		4
.L_39:
        /*0028*/ 	.byte	0x04, 0x17
        /*002a*/ 	.short	(.L_41 - .L_40)
.L_40:
        /*002c*/ 	.word	0x00000000
        /*0030*/ 	.short	0x0002
        /*0032*/ 	.short	0x0010
        /*0034*/ 	.byte	0x00, 0xf0, 0x11, 0x00


	//----- nvinfo : EIATTR_KPARAM_INFO
	.align		4
.L_41:
        /*0038*/ 	.byte	0x04, 0x17
        /*003a*/ 	.short	(.L_43 - .L_42)
.L_42:
        /*003c*/ 	.word	0x00000000
        /*0040*/ 	.short	0x0001
        /*0042*/ 	.short	0x0008
        /*0044*/ 	.byte	0x00, 0xf5, 0x21, 0x00


	//----- nvinfo : EIATTR_KPARAM_INFO
	.align		4
.L_43:
        /*0048*/ 	.byte	0x04, 0x17
        /*004a*/ 	.short	(.L_45 - .L_44)
.L_44:
        /*004c*/ 	.word	0x00000000
        /*0050*/ 	.short	0x0000
        /*0052*/ 	.short	0x0000
        /*0054*/ 	.byte	0x00, 0xf5, 0x21, 0x00


	//----- nvinfo : EIATTR_SPARSE_MMA_MASK
	.align		4
.L_45:
        /*0058*/ 	.byte	0x03, 0x50
        /*005a*/ 	.short	0x0000


	//----- nvinfo : EIATTR_MAXREG_COUNT
	.align		4
        /*005c*/ 	.byte	0x03, 0x1b
        /*005e*/ 	.short	0x00ff


	//----- nvinfo : EIATTR_NUM_BARRIERS
	.align		4
        /*0060*/ 	.byte	0x02, 0x4c
        /*0062*/ 	.byte	0x01
	.zero		1


	//----- nvinfo : EIATTR_MERCURY_ISA_VERSION
	.align		4
        /*0064*/ 	.byte	0x03, 0x5f
        /*0066*/ 	.short	0x0101


	//----- nvinfo : EIATTR_UNUSED_LOAD_BYTE_OFFSET
	.align		4
        /*0068*/ 	.byte	0x04, 0x44
        /*006a*/ 	.short	(.L_47 - .L_46)


	//   ....[0]....
.L_46:
        /*006c*/ 	.word	0x00000390
        /*0070*/ 	.word	0x0000fff0


	//----- nvinfo : EIATTR_VRC_CTA_INIT_COUNT
	.align		4
.L_47:
        /*0074*/ 	.byte	0x02, 0x4a
	.zero		1
	.zero		1


	//----- nvinfo : EIATTR_EXIT_INSTR_OFFSETS
	.align		4
        /*0078*/ 	.byte	0x04, 0x1c
        /*007a*/ 	.short	(.L_49 - .L_48)


	//   ....[0]....
.L_48:
        /*007c*/ 	.word	0x000000c0


	//   ....[1]....
        /*0080*/ 	.word	0x00000720


	//   ....[2]....
        /*0084*/ 	.word	0x000009a0


	//----- nvinfo : EIATTR_CRS_STACK_SIZE
	.align		4
.L_49:
        /*0088*/ 	.byte	0x04, 0x1e
        /*008a*/ 	.short	(.L_51 - .L_50)
.L_50:
        /*008c*/ 	.word	0x00000000


	//----- nvinfo : EIATTR_CBANK_PARAM_SIZE
	.align		4
.L_51:
        /*0090*/ 	.byte	0x03, 0x19
        /*0092*/ 	.short	0x001c


	//----- nvinfo : EIATTR_PARAM_CBANK
	.align		4
        /*0094*/ 	.byte	0x04, 0x0a
        /*0096*/ 	.short	(.L_53 - .L_52)
	.align		4
.L_52:
        /*0098*/ 	.word	index@(.nv.constant0._Z9playBoardP10BoardPointP9DebugFlagiii)
        /*009c*/ 	.short	0x0380
        /*009e*/ 	.short	0x001c


	//----- nvinfo : EIATTR_SW_WAR
	.align		4
.L_53:
        /*00a0*/ 	.byte	0x04, 0x36
        /*00a2*/ 	.short	(.L_55 - .L_54)
.L_54:
        /*00a4*/ 	.word	0x00000008
.L_55:


//--------------------- .nv.info._Z9initBoardP10BoardPoint --------------------------
	.section	.nv.info._Z9initBoardP10BoardPoint,"",@"SHT_CUDA_INFO"
	.sectionflags	@""
	.align	4


	//----- nvinfo : EIATTR_CUDA_API_VERSION
	.align		4
        /*0000*/ 	.byte	0x04, 0x37
        /*0002*/ 	.short	(.L_57 - .L_56)
.L_56:
        /*0004*/ 	.word	0x00000082


	//----- nvinfo : EIATTR_KPARAM_INFO
	.align		4
.L_57:
        /*0008*/ 	.byte	0x04, 0x17
        /*000a*/ 	.short	(.L_59 - .L_58)
.L_58:
        /*000c*/ 	.word	0x00000000
        /*0010*/ 	.short	0x0000
        /*0012*/ 	.short	0x0000
        /*0014*/ 	.byte	0x00, 0xf5, 0x21, 0x00


	//----- nvinfo : EIATTR_SPARSE_MMA_MASK
	.align		4
.L_59:
        /*0018*/ 	.byte	0x03, 0x50
        /*001a*/ 	.short	0x0000


	//----- nvinfo : EIATTR_MAXREG_COUNT
	.align		4
        /*001c*/ 	.byte	0x03, 0x1b
        /*001e*/ 	.short	0x00ff


	//----- nvinfo : EIATTR_MERCURY_ISA_VERSION
	.align		4
        /*0020*/ 	.byte	0x03, 0x5f
        /*0022*/ 	.short	0x0101


	//----- nvinfo : EIATTR_VRC_CTA_INIT_COUNT
	.align		4
        /*0024*/ 	.byte	0x02, 0x4a
	.zero		1
	.zero		1


	//----- nvinfo : EIATTR_EXIT_INSTR_OFFSETS
	.align		4
        /*0028*/ 	.byte	0x04, 0x1c
        /*002a*/ 	.short	(.L_61 - .L_60)


	//   ....[0]....
.L_60:
        /*002c*/ 	.word	0x000000d0


	//   ....[1]....
        /*0030*/ 	.word	0x00000110


	//----- nvinfo : EIATTR_CBANK_PARAM_SIZE
	.align		4
.L_61:
        /*0034*/ 	.byte	0x03, 0x19
        /*0036*/ 	.short	0x0008


	//----- nvinfo : EIATTR_PARAM_CBANK
	.align		4
        /*0038*/ 	.byte	0x04, 0x0a
        /*003a*/ 	.short	(.L_63 - .L_62)
	.align		4
.L_62:
        /*003c*/ 	.word	index@(.nv.constant0._Z9initBoardP10BoardPoint)
        /*0040*/ 	.short	0x0380
        /*0042*/ 	.short	0x0008


	//----- nvinfo : EIATTR_SW_WAR
	.align		4
.L_63:
        /*0044*/ 	.byte	0x04, 0x36
        /*0046*/ 	.short	(.L_65 - .L_64)
.L_64:
        /*0048*/ 	.word	0x00000008
.L_65:


//--------------------- .nv.callgraph             --------------------------
	.section	.nv.callgraph,"",@"SHT_CUDA_CALLGRAPH"
	.align	4
	.sectionentsize	8
	.align		4
        /*0000*/ 	.word	0x00000000
	.align		4
        /*0004*/ 	.word	0xffffffff
	.align		4
        /*0008*/ 	.word	0x00000000
	.align		4
        /*000c*/ 	.word	0xfffffffe
	.align		4
        /*0010*/ 	.word	0x00000000
	.align		4
        /*0014*/ 	.word	0xfffffffd
	.align		4
        /*0018*/ 	.word	0x00000000
	.align		4
        /*001c*/ 	.word	0xfffffffc


//--------------------- .text._Z15updateLegleMoveP10BoardPointP9DebugFlagi --------------------------
	.section	.text._Z15updateLegleMoveP10BoardPointP9DebugFlagi,"ax",@progbits
	.align	128
        .global         _Z15updateLegleMoveP10BoardPointP9DebugFlagi
        .type           _Z15updateLegleMoveP10BoardPointP9DebugFlagi,@function
        .size           _Z15updateLegleMoveP10BoardPointP9DebugFlagi,(.L_x_21 - _Z15updateLegleMoveP10BoardPointP9DebugFlagi)
        .other          _Z15updateLegleMoveP10BoardPointP9DebugFlagi,@"STO_CUDA_ENTRY STV_DEFAULT"
_Z15updateLegleMoveP10BoardPointP9DebugFlagi:
.text._Z15updateLegleMoveP10BoardPointP9DebugFlagi:
[----:B------:R-:W-:Y:S01]  /*0000*/  LDC R1, c[0x0][0x37c] ;  /* 0x0000df00ff017b82 */ /* 0x000fe20000000800 */
[----:B------:R-:W0:Y:S07]  /*0010*/  S2R R7, SR_TID.Y ;  /* 0x0000000000077919 */ /* 0x000e2e0000002200 */
[----:B------:R-:W1:Y:S01]  /*0020*/  LDC.64 R2, c[0x0][0x380] ;  /* 0x0000e000ff027b82 */ /* 0x000e620000000a00 */
[----:B------:R-:W2:Y:S01]  /*0030*/  LDCU.64 UR4, c[0x0][0x358] ;  /* 0x00006b00ff0477ac */ /* 0x000ea20008000a00 */
[----:B------:R-:W0:Y:S02]  /*0040*/  S2R R0, SR_TID.X ;  /* 0x0000000000007919 */ /* 0x000e240000002100 */
[----:B0-----:R-:W-:-:S04]  /*0050*/  IMAD R7, R7, 0x15, R0 ;  /* 0x0000001507077824 */ /* 0x001fc800078e0200 */
[----:B-1----:R-:W-:-:S05]  /*0060*/  IMAD.WIDE.U32 R2, R7, 0x10, R2 ;  /* 0x0000001007027825 */ /* 0x002fca00078e0002 */
[----:B--2---:R-:W2:Y:S02]  /*0070*/  LDG.E R0, desc[UR4][R2.64] ;  /* 0x0000000402007981 */ /* 0x004ea4000c1e1900 */
[----:B--2---:R-:W-:-:S13]  /*0080*/  ISETP.NE.AND P0, PT, R0, RZ, PT ;  /* 0x000000ff0000720c */ /* 0x004fda0003f05270 */
[----:B------:R-:W-:Y:S05]  /*0090*/  @P0 BRA `(.L_x_0) ;  /* 0x0000000000d80947 */ /* 0x000fea0003800000 */
[----:B------:R-:W2:Y:S01]  /*00a0*/  LDG.E R0, desc[UR4][R2.64+-0x10] ;  /* 0xfffff00402007981 */ /* 0x000ea2000c1e1900 */
[----:B------:R-:W2:Y:S03]  /*00b0*/  LDC R13, c[0x0][0x390] ;  /* 0x0000e400ff0d7b82 */ /* 0x000ea60000000800 */
[----:B------:R-:W3:Y:S04]  /*00c0*/  LDG.E R5, desc[UR4][R2.64+0x10] ;  /* 0x0000100402057981 */ /* 0x000ee8000c1e1900 */
[----:B------:R-:W4:Y:S04]  /*00d0*/  LDG.E R6, desc[UR4][R2.64+-0x150] ;  /* 0xfffeb00402067981 */ /* 0x000f28000c1e1900 */
[----:B------:R-:W5:Y:S01]  /*00e0*/  LDG.E R10, desc[UR4][R2.64+0x150] ;  /* 0x00015004020a7981 */ /* 0x000f62000c1e1900 */
[----:B--2---:R-:W-:-:S02]  /*00f0*/  ISETP.NE.AND P3, PT, R0, R13, PT ;  /* 0x0000000d0000720c */ /* 0x004fc40003f65270 */
[----:B---3--:R-:W-:-:S11]  /*0100*/  ISETP.NE.AND P2, PT, R5, R13, PT ;  /* 0x0000000d0500720c */ /* 0x008fd60003f45270 */
[----:B------:R-:W2:Y:S01]  /*0110*/  @!P3 LDG.E R4, desc[UR4][R2.64+-0x8] ;  /* 0xfffff8040204b981 */ /* 0x000ea2000c1e1900 */
[----:B----4-:R-:W-:-:S03]  /*0120*/  ISETP.NE.AND P1, PT, R6, R13, PT ;  /* 0x0000000d0600720c */ /* 0x010fc60003f25270 */
[----:B------:R-:W3:Y:S01]  /*0130*/  @!P2 LDG.E R9, desc[UR4][R2.64+0x18] ;  /* 0x000018040209a981 */ /* 0x000ee2000c1e1900 */
[----:B-----5:R-:W-:-:S09]  /*0140*/  ISETP.NE.AND P0, PT, R10, R13, PT ;  /* 0x0000000d0a00720c */ /* 0x020fd20003f05270 */
[----:B------:R-:W4:Y:S04]  /*0150*/  @!P1 LDG.E R8, desc[UR4][R2.64+-0x148] ;  /* 0xfffeb80402089981 */ /* 0x000f28000c1e1900 */
[----:B------:R-:W5:Y:S01]  /*0160*/  @!P0 LDG.E R11, desc[UR4][R2.64+0x158] ;  /* 0x00015804020b8981 */ /* 0x000f62000c1e1900 */
[----:B------:R-:W-:Y:S02]  /*0170*/  ISETP.NE.AND P5, PT, R5, RZ, P2 ;  /* 0x000000ff0500720c */ /* 0x000fe400017a5270 */
[----:B------:R-:W-:Y:S01]  /*0180*/  @P3 ISETP.NE.AND P4, PT, R0, RZ, PT ;  /* 0x000000ff0000320c */ /* 0x000fe20003f85270 */
[----:B--2---:R-:W-:-:S03]  /*0190*/  @!P3 VIADD R4, R4, 0xffffffff ;  /* 0xffffffff0404b836 */ /* 0x004fc60000000000 */
[----:B------:R-:W-:Y:S02]  /*01a0*/  @P3 SEL R4, RZ, 0x1, P4 ;  /* 0x00000001ff043807 */ /* 0x000fe40002000000 */
[----:B------:R-:W-:Y:S02]  /*01b0*/  ISETP.NE.AND P3, PT, R6, RZ, P1 ;  /* 0x000000ff0600720c */ /* 0x000fe40000f65270 */
[C---:B---3--:R-:W-:Y:S01]  /*01c0*/  @!P2 IADD3 R9, PT, PT, R4.reuse, -0x1, R9 ;  /* 0xffffffff0409a810 */ /* 0x048fe20007ffe009 */
[----:B------:R-:W-:Y:S02]  /*01d0*/  @P2 VIADD R0, R4, 0x1 ;  /* 0x0000000104002836 */ /* 0x000fe40000000000 */
[----:B------:R-:W-:Y:S02]  /*01e0*/  @P5 IMAD.MOV R0, RZ, RZ, R4 ;  /* 0x000000ffff005224 */ /* 0x000fe400078e0204 */
[----:B------:R-:W0:Y:S02]  /*01f0*/  LDC.64 R4, c[0x0][0x388] ;  /* 0x0000e200ff047b82 */ /* 0x000e240000000a00 */
[----:B------:R-:W-:Y:S01]  /*0200*/  @P2 IMAD.MOV.U32 R9, RZ, RZ, R0 ;  /* 0x000000ffff092224 */ /* 0x000fe200078e0000 */
[----:B------:R-:W-:-:S03]  /*0210*/  ISETP.NE.AND P2, PT, R10, RZ, P0 ;  /* 0x000000ff0a00720c */ /* 0x000fc60000745270 */
[C---:B------:R-:W-:Y:S01]  /*0220*/  @P1 VIADD R0, R9.reuse, 0x1 ;  /* 0x0000000109001836 */ /* 0x040fe20000000000 */
[----:B----4-:R-:W-:Y:S01]  /*0230*/  @!P1 IADD3 R8, PT, PT, R9, -0x1, R8 ;  /* 0xffffffff09089810 */ /* 0x010fe20007ffe008 */
[----:B------:R-:W-:-:S04]  /*0240*/  @P3 IMAD.MOV R0, RZ, RZ, R9 ;  /* 0x000000ffff003224 */ /* 0x000fc800078e0209 */
[----:B------:R-:W-:-:S04]  /*0250*/  @P1 IMAD.MOV.U32 R8, RZ, RZ, R0 ;  /* 0x000000ffff081224 */ /* 0x000fc800078e0000 */
[C---:B------:R-:W-:Y:S01]  /*0260*/  @P0 VIADD R0, R8.reuse, 0x1 ;  /* 0x0000000108000836 */ /* 0x040fe20000000000 */
[----:B-----5:R-:W-:Y:S01]  /*0270*/  @!P0 IADD3 R11, PT, PT, R8, -0x1, R11 ;  /* 0xffffffff080b8810 */ /* 0x020fe20007ffe00b */
[----:B------:R-:W-:-:S04]  /*0280*/  @P2 IMAD.MOV R0, RZ, RZ, R8 ;  /* 0x000000ffff002224 */ /* 0x000fc800078e0208 */
[----:B------:R-:W-:Y:S02]  /*0290*/  @P0 IMAD.MOV.U32 R11, RZ, RZ, R0 ;  /* 0x000000ffff0b0224 */ /* 0x000fe400078e0000 */
[----:B0-----:R-:W-:-:S03]  /*02a0*/  IMAD.WIDE.U32 R4, R7, 0x1c, R4 ;  /* 0x0000001c07047825 */ /* 0x001fc600078e0004 */
[----:B------:R-:W-:Y:S02]  /*02b0*/  ISETP.GE.AND P0, PT, R11, 0x1, PT ;  /* 0x000000010b00780c */ /* 0x000fe40003f06270 */
[----:B------:R0:W-:Y:S11]  /*02c0*/  STG.E desc[UR4][R4.64+0x18], R11 ;  /* 0x0000180b04007986 */ /* 0x0001f6000c101904 */
[----:B------:R-:W-:Y:S05]  /*02d0*/  @!P0 BRA `(.L_x_1) ;  /* 0x0000000000288947 */ /* 0x000fea0003800000 */
[----:B------:R-:W-:-:S13]  /*02e0*/  ISETP.NE.AND P0, PT, R13, 0x2, PT ;  /* 0x000000020d00780c */ /* 0x000fda0003f05270 */
[----:B------:R-:W-:Y:S05]  /*02f0*/  @!P0 BRA `(.L_x_2) ;  /* 0x0000000000148947 */ /* 0x000fea0003800000 */
[----:B------:R-:W-:-:S13]  /*0300*/  ISETP.NE.AND P0, PT, R13, 0x1, PT ;  /* 0x000000010d00780c */ /* 0x000fda0003f05270 */
[----:B------:R-:W-:Y:S05]  /*0310*/  @P0 EXIT ;  /* 0x000000000000094d */ /* 0x000fea0003800000 */
[----:B------:R-:W-:-:S05]  /*0320*/  IMAD.MOV.U32 R0, RZ, RZ, 0x1 ;  /* 0x00000001ff007424 */ /* 0x000fca00078e00ff */
[----:B------:R-:W-:Y:S01]  /*0330*/  STG.E.U8 desc[UR4][R2.64+0xc], R0 ;  /* 0x00000c0002007986 */ /* 0x000fe2000c101104 */
[----:B------:R-:W-:Y:S05]  /*0340*/  EXIT ;  /* 0x000000000000794d */ /* 0x000fea0003800000 */
.L_x_2:
[----:B------:R-:W-:-:S05]  /*0350*/  IMAD.MOV.U32 R0, RZ, RZ, 0x1 ;  /* 0x00000001ff007424 */ /* 0x000fca00078e00ff */
[----:B------:R-:W-:Y:S01]  /*0360*/  STG.E.U8 desc[UR4][R2.64+0xd], R0 ;  /* 0x00000d0002007986 */ /* 0x000fe2000c101104 */
[----:B------:R-:W-:Y:S05]  /*0370*/  EXIT ;  /* 0x000000000000794d */ /* 0x000fea0003800000 */
.L_x_1:
[----:B------:R-:W-:-:S13]  /*0380*/  ISETP.NE.AND P0, PT, R13, 0x2, PT ;  /* 0x000000020d00780c */ /* 0x000fda0003f05270 */
[----:B------:R-:W-:Y:S05]  /*0390*/  @!P0 BRA `(.L_x_3) ;  /* 0x0000000000108947 */ /* 0x000fea0003800000 */
[----:B------:R-:W-:-:S13]  /*03a0*/  ISETP.NE.AND P0, PT, R13, 0x1, PT ;  /* 0x000000010d00780c */ /* 0x000fda0003f05270 */
[----:B------:R-:W-:Y:S05]  /*03b0*/  @P0 EXIT ;  /* 0x000000000000094d */ /* 0x000fea0003800000 */
[----:B------:R-:W-:Y:S01]  /*03c0*/  STG.E.U8 desc[UR4][R2.64+0xc], RZ ;  /* 0x00000cff02007986 */ /* 0x000fe2000c101104 */
[----:B------:R-:W-:Y:S05]  /*03d0*/  EXIT ;  /* 0x000000000000794d */ /* 0x000fea0003800000 */
.L_x_3:
[----:B------:R-:W-:Y:S01]  /*03e0*/  STG.E.U8 desc[UR4][R2.64+0xd], RZ ;  /* 0x00000dff02007986 */ /* 0x000fe2000c101104 */
[----:B------:R-:W-:Y:S05]  /*03f0*/  EXIT ;  /* 0x000000000000794d */ /* 0x000fea0003800000 */
.L_x_0:
[----:B------:R-:W0:Y:S02]  /*0400*/  LDC R0, c[0x0][0x390] ;  /* 0x0000e400ff007b82 */ /* 0x000e240000000800 */
[----:B0-----:R-:W-:-:S13]  /*0410*/  ISETP.NE.AND P0, PT, R0, 0x2, PT ;  /* 0x000000020000780c */ /* 0x001fda0003f05270 */
[----:B------:R-:W-:Y:S05]  /*0420*/  @!P0 BRA `(.L_x_4) ;  /* 0x0000000000108947 */ /* 0x000fea0003800000 */
[----:B------:R-:W-:-:S13]  /*0430*/  ISETP.NE.AND P0, PT, R0, 0x1, PT ;  /* 0x000000010000780c */ /* 0x000fda0003f05270 */
[----:B------:R-:W-:Y:S05]  /*0440*/  @P0 EXIT ;  /* 0x000000000000094d */ /* 0x000fea0003800000 */
[----:B------:R-:W-:Y:S01]  /*0450*/  STG.E.U8 desc[UR4][R2.64+0xc], RZ ;  /* 0x00000cff02007986 */ /* 0x000fe2000c101104 */
[----:B------:R-:W-:Y:S05]  /*0460*/  EXIT ;  /* 0x000000000000794d */ /* 0x000fea0003800000 */
.L_x_4:
[----:B------:R-:W-:Y:S01]  /*0470*/  STG.E.U8 desc[UR4][R2.64+0xd], RZ ;  /* 0x00000dff02007986 */ /* 0x000fe2000c101104 */
[----:B------:R-:W-:Y:S05]  /*0480*/  EXIT ;  /* 0x000000000000794d */ /* 0x000fea0003800000 */
.L_x_5:
[----:B------:R-:W-:-:S00]  /*0490*/  BRA `(.L_x_5) ;  /* 0xfffffffc00fc7947 */ /* 0x000fc0000383ffff */
[----:B------:R-:W-:-:S00]  /*04a0*/  NOP ;  /* 0x0000000000007918 */ /* 0x000fc00000000000 */
        /* <DEDUP_REMOVED lines=13> */
.L_x_21:


//--------------------- .text._Z9playBoardP10BoardPointP9DebugFlagiii --------------------------
	.section	.text._Z9playBoardP10BoardPointP9DebugFlagiii,"ax",@progbits
	.align	128
        .global         _Z9playBoardP10BoardPointP9DebugFlagiii
        .type           _Z9playBoardP10BoardPointP9DebugFlagiii,@function
        .size           _Z9playBoardP10BoardPointP9DebugFlagiii,(.L_x_22 - _Z9playBoardP10BoardPointP9DebugFlagiii)
        .other          _Z9playBoardP10BoardPointP9DebugFlagiii,@"STO_CUDA_ENTRY STV_DEFAULT"
_Z9playBoardP10BoardPointP9DebugFlagiii:
.text._Z9playBoardP10BoardPointP9DebugFlagiii:
[----:B------:R-:W-:Y:S01]  /*0000*/  LDC R1, c[0x0][0x37c] ;  /* 0x0000df00ff017b82 */ /* 0x000fe20000000800 */
[----:B------:R-:W0:Y:S07]  /*0010*/  S2R R7, SR_TID.Y ;  /* 0x0000000000077919 */ /* 0x000e2e0000002200 */
[----:B------:R-:W1:Y:S01]  /*0020*/  LDC.64 R8, c[0x0][0x390] ;  /* 0x0000e400ff087b82 */ /* 0x000e620000000a00 */
[----:B------:R-:W2:Y:S01]  /*0030*/  S2R R4, SR_TID.X ;  /* 0x0000000000047919 */ /* 0x000ea20000002100 */
[----:B0-----:R-:W-:-:S04]  /*0040*/  ISETP.NE.AND P0, PT, R7, 0x15, PT ;  /* 0x000000150700780c */ /* 0x001fc80003f05270 */
[----:B------:R-:W-:-:S04]  /*0050*/  ISETP.NE.AND P0, PT, R7, RZ, P0 ;  /* 0x000000ff0700720c */ /* 0x000fc80000705270 */
[----:B--2---:R-:W-:-:S04]  /*0060*/  ISETP.NE.AND P0, PT, R4, RZ, P0 ;  /* 0x000000ff0400720c */ /* 0x004fc80000705270 */
[----:B------:R-:W-:-:S13]  /*0070*/  ISETP.NE.AND P0, PT, R4, 0x15, P0 ;  /* 0x000000150400780c */ /* 0x000fda0000705270 */
[----:B------:R-:W0:Y:S01]  /*0080*/  @!P0 S2R R3, SR_CgaCtaId ;  /* 0x0000000000038919 */ /* 0x000e220000008800 */
[----:B------:R-:W-:-:S04]  /*0090*/  @!P0 MOV R0, 0x400 ;  /* 0x0000040000008802 */ /* 0x000fc80000000f00 */
[----:B0-----:R-:W-:-:S05]  /*00a0*/  @!P0 LEA R0, R3, R0, 0x18 ;  /* 0x0000000003008211 */ /* 0x001fca00078ec0ff */
[----:B------:R0:W-:Y:S01]  /*00b0*/  @!P0 STS [R0], RZ ;  /* 0x000000ff00008388 */ /* 0x0001e20000000800 */
[----:B-1----:R-:W-:Y:S05]  /*00c0*/  @!P0 EXIT ;  /* 0x000000000000894d */ /* 0x002fea0003800000 */
[----:B------:R-:W1:Y:S01]  /*00d0*/  LDC.64 R2, c[0x0][0x380] ;  /* 0x0000e000ff027b82 */ /* 0x000e620000000a00 */
[----:B------:R-:W-:Y:S01]  /*00e0*/  IMAD R7, R7, 0x15, R4 ;  /* 0x0000001507077824 */ /* 0x000fe200078e0204 */
[----:B------:R-:W2:Y:S01]  /*00f0*/  LDCU.64 UR6, c[0x0][0x358] ;  /* 0x00006b00ff0677ac */ /* 0x000ea20008000a00 */
[----:B0-----:R-:W-:-:S05]  /*0100*/  IMAD R0, R8, 0x15, R9 ;  /* 0x0000001508007824 */ /* 0x001fca00078e0209 */
[C---:B------:R-:W-:Y:S01]  /*0110*/  ISETP.NE.AND P0, PT, R7.reuse, R0, PT ;  /* 0x000000000700720c */ /* 0x040fe20003f05270 */
[----:B-1----:R-:W-:-:S12]  /*0120*/  IMAD.WIDE.U32 R2, R7, 0x10, R2 ;  /* 0x0000001007027825 */ /* 0x002fd800078e0002 */
[----:B--2---:R-:W-:Y:S05]  /*0130*/  @P0 BRA `(.L_x_6) ;  /* 0x0000000000740947 */ /* 0x004fea0003800000 */
[----:B------:R-:W0:Y:S08]  /*0140*/  LDC.64 R4, c[0x0][0x380] ;  /* 0x0000e000ff047b82 */ /* 0x000e300000000a00 */
[----:B------:R-:W1:Y:S01]  /*0150*/  LDC R11, c[0x0][0x398] ;  /* 0x0000e600ff0b7b82 */ /* 0x000e620000000800 */
[----:B0-----:R-:W-:-:S05]  /*0160*/  IMAD.WIDE.U32 R4, R7, 0x10, R4 ;  /* 0x0000001007047825 */ /* 0x001fca00078e0004 */
[----:B------:R-:W1:Y:S04]  /*0170*/  LDG.E R10, desc[UR6][R4.64+-0x150] ;  /* 0xfffeb006040a7981 */ /* 0x000e68000c1e1900 */
[----:B------:R-:W2:Y:S04]  /*0180*/  LDG.E R6, desc[UR6][R4.64+0x10] ;  /* 0x0000100604067981 */ /* 0x000ea8000c1e1900 */
[----:B------:R-:W3:Y:S04]  /*0190*/  LDG.E R8, desc[UR6][R4.64+-0x10] ;  /* 0xfffff00604087981 */ /* 0x000ee8000c1e1900 */
[----:B------:R-:W4:Y:S01]  /*01a0*/  LDG.E R9, desc[UR6][R4.64+0x150] ;  /* 0x0001500604097981 */ /* 0x000f22000c1e1900 */
[----:B------:R-:W0:Y:S01]  /*01b0*/  S2UR UR5, SR_CgaCtaId ;  /* 0x00000000000579c3 */ /* 0x000e220000008800 */
[----:B-1----:R-:W-:-:S02]  /*01c0*/  ISETP.NE.AND P3, PT, R10, R11, PT ;  /* 0x0000000b0a00720c */ /* 0x002fc40003f65270 */
[-C--:B--2---:R-:W-:Y:S02]  /*01d0*/  ISETP.NE.AND P0, PT, R6, R11.reuse, PT ;  /* 0x0000000b0600720c */ /* 0x084fe40003f05270 */
[-C--:B---3--:R-:W-:Y:S02]  /*01e0*/  ISETP.NE.AND P1, PT, R8, R11.reuse, PT ;  /* 0x0000000b0800720c */ /* 0x088fe40003f25270 */
[----:B----4-:R-:W-:Y:S01]  /*01f0*/  ISETP.NE.AND P2, PT, R9, R11, PT ;  /* 0x0000000b0900720c */ /* 0x010fe20003f45270 */
[----:B------:R-:W-:-:S06]  /*0200*/  IMAD.MOV.U32 R6, RZ, RZ, -0x1 ;  /* 0xffffffffff067424 */ /* 0x000fcc00078e00ff */
[----:B------:R-:W2:Y:S01]  /*0210*/  @!P3 LDG.E R10, desc[UR6][R4.64+-0x14c] ;  /* 0xfffeb406040ab981 */ /* 0x000ea2000c1e1900 */
[----:B------:R-:W-:Y:S02]  /*0220*/  IMAD.MOV.U32 R8, RZ, RZ, -0x1 ;  /* 0xffffffffff087424 */ /* 0x000fe400078e00ff */
[----:B------:R-:W-:Y:S01]  /*0230*/  IMAD.MOV.U32 R9, RZ, RZ, -0x1 ;  /* 0xffffffffff097424 */ /* 0x000fe200078e00ff */
[----:B------:R-:W3:Y:S04]  /*0240*/  @!P0 LDG.E R6, desc[UR6][R4.64+0x14] ;  /* 0x0000140604068981 */ /* 0x000ee8000c1e1900 */
[----:B------:R-:W4:Y:S04]  /*0250*/  @!P1 LDG.E R8, desc[UR6][R4.64+-0xc] ;  /* 0xfffff40604089981 */ /* 0x000f28000c1e1900 */
[----:B------:R-:W5:Y:S01]  /*0260*/  @!P2 LDG.E R9, desc[UR6][R4.64+0x154] ;  /* 0x000154060409a981 */ /* 0x000f62000c1e1900 */
[----:B------:R-:W-:-:S02]  /*0270*/  UMOV UR4, 0x400 ;  /* 0x0000040000047882 */ /* 0x000fc40000000000 */
[----:B0-----:R-:W-:Y:S01]  /*0280*/  ULEA UR4, UR5, UR4, 0x18 ;  /* 0x0000000405047291 */ /* 0x001fe2000f8ec0ff */
[----:B------:R-:W-:Y:S01]  /*0290*/  @P3 IMAD.MOV.U32 R12, RZ, RZ, -0x1 ;  /* 0xffffffffff0c3424 */ /* 0x000fe200078e00ff */
[----:B------:R0:W-:Y:S04]  /*02a0*/  STG.E desc[UR6][R4.64+0x4], R7 ;  /* 0x0000040704007986 */ /* 0x0001e8000c101906 */
[----:B------:R0:W-:Y:S04]  /*02b0*/  STG.E desc[UR6][R4.64], R11 ;  /* 0x0000000b04007986 */ /* 0x0001e8000c101906 */
[----:B--2---:R0:W-:Y:S04]  /*02c0*/  @!P3 STS [UR4+0x6f0], R10 ;  /* 0x0006f00aff00b988 */ /* 0x0041e80008000804 */
[----:B------:R0:W-:Y:S04]  /*02d0*/  @P3 STS [UR4+0x6f0], R12 ;  /* 0x0006f00cff003988 */ /* 0x0001e80008000804 */
[----:B---3--:R0:W-:Y:S04]  /*02e0*/  STS [UR4+0x6e4], R6 ;  /* 0x0006e406ff007988 */ /* 0x0081e80008000804 */
[----:B----4-:R0:W-:Y:S04]  /*02f0*/  STS [UR4+0x6e8], R8 ;  /* 0x0006e808ff007988 */ /* 0x0101e80008000804 */
[----:B-----5:R0:W-:Y:S02]  /*0300*/  STS [UR4+0x6ec], R9 ;  /* 0x0006ec09ff007988 */ /* 0x0201e40008000804 */
.L_x_6:
[----:B------:R-:W-:Y:S05]  /*0310*/  WARPSYNC.ALL ;  /* 0x0000000000007948 */ /* 0x000fea0003800000 */
[----:B------:R-:W-:Y:S06]  /*0320*/  BAR.SYNC.DEFER_BLOCKING 0x0 ;  /* 0x0000000000007b1d */ /* 0x000fec0000010000 */
[----:B------:R0:W-:Y:S06]  /*0330*/  MEMBAR.SC.CTA ;  /* 0x0000000000007992 */ /* 0x0001ec0000000000 */
[----:B0-----:R-:W2:Y:S01]  /*0340*/  LDG.E R4, desc[UR6][R2.64+0x4] ;  /* 0x0000040602047981 */ /* 0x001ea2000c1e1900 */
[----:B------:R-:W0:Y:S01]  /*0350*/  S2UR UR5, SR_CgaCtaId ;  /* 0x00000000000579c3 */ /* 0x000e220000008800 */
[----:B------:R-:W-:-:S02]  /*0360*/  UMOV UR4, 0x400 ;  /* 0x0000040000047882 */ /* 0x000fc40000000000 */
[----:B0-----:R-:W-:-:S06]  /*0370*/  ULEA UR4, UR5, UR4, 0x18 ;  /* 0x0000000405047291 */ /* 0x001fcc000f8ec0ff */
[----:B------:R-:W-:-:S03]  /*0380*/  LEA R7, R7, UR4, 0x2 ;  /* 0x0000000407077c11 */ /* 0x000fc6000f8e10ff */
[----:B------:R-:W2:Y:S04]  /*0390*/  LDS.128 R8, [UR4+0x6e0] ;  /* 0x0006e004ff087984 */ /* 0x000ea80008000c00 */
[----:B------:R-:W0:Y:S04]  /*03a0*/  LDS R5, [UR4+0x6f0] ;  /* 0x0006f004ff057984 */ /* 0x000e280008000800 */
[----:B------:R-:W-:Y:S04]  /*03b0*/  STS [R7], RZ ;  /* 0x000000ff07007388 */ /* 0x000fe80000000800 */
[----:B------:R-:W-:Y:S01]  /*03c0*/  STS.U8 [UR4+0x6f4], RZ ;  /* 0x0006f4ffff007988 */ /* 0x000fe20008000004 */
[----:B--2---:R-:W-:-:S04]  /*03d0*/  ISETP.NE.AND P0, PT, R4, R10, PT ;  /* 0x0000000a0400720c */ /* 0x004fc80003f05270 */
[----:B------:R-:W-:-:S04]  /*03e0*/  ISETP.NE.AND P0, PT, R4, R9, P0 ;  /* 0x000000090400720c */ /* 0x000fc80000705270 */
[----:B------:R-:W-:-:S04]  /*03f0*/  ISETP.NE.AND P0, PT, R4, R11, P0 ;  /* 0x0000000b0400720c */ /* 0x000fc80000705270 */
[----:B0-----:R-:W-:-:S13]  /*0400*/  ISETP.NE.AND P0, PT, R4, R5, P0 ;  /* 0x000000050400720c */ /* 0x001fda0000705270 */
[----:B------:R0:W-:Y:S01]  /*0410*/  @!P0 STG.E desc[UR6][R2.64+0x4], R0 ;  /* 0x0000040002008986 */ /* 0x0001e2000c101906 */
[----:B------:R-:W-:Y:S06]  /*0420*/  BAR.SYNC.DEFER_BLOCKING 0x0 ;  /* 0x0000000000007b1d */ /* 0x000fec0000010000 */
[----:B------:R0:W-:Y:S06]  /*0430*/  MEMBAR.SC.CTA ;  /* 0x0000000000007992 */ /* 0x0001ec0000000000 */
[----:B0-----:R-:W2:Y:S01]  /*0440*/  LDG.E R0, desc[UR6][R2.64] ;  /* 0x0000000602007981 */ /* 0x001ea2000c1e1900 */
[----:B------:R-:W-:Y:S01]  /*0450*/  BSSY.RECONVERGENT B0, `(.L_x_7) ;  /* 0x000001c000007945 */ /* 0x000fe20003800200 */
[----:B--2---:R-:W-:-:S13]  /*0460*/  ISETP.NE.AND P0, PT, R0, RZ, PT ;  /* 0x000000ff0000720c */ /* 0x004fda0003f05270 */
[----:B------:R-:W-:Y:S05]  /*0470*/  @P0 BRA `(.L_x_8) ;  /* 0x0000000000640947 */ /* 0x000fea0003800000 */
[----:B------:R-:W2:Y:S04]  /*0480*/  LDG.E R5, desc[UR6][R2.64+0x154] ;  /* 0x0001540602057981 */ /* 0x000ea8000c1e1900 */
[----:B------:R-:W2:Y:S04]  /*0490*/  LDG.E R0, desc[UR6][R2.64+-0xc] ;  /* 0xfffff40602007981 */ /* 0x000ea8000c1e1900 */
[----:B------:R-:W3:Y:S04]  /*04a0*/  LDG.E R4, desc[UR6][R2.64+0x14] ;  /* 0x0000140602047981 */ /* 0x000ee8000c1e1900 */
[----:B------:R-:W4:Y:S01]  /*04b0*/  LDG.E R9, desc[UR6][R2.64+-0x14c] ;  /* 0xfffeb40602097981 */ /* 0x000f22000c1e1900 */
[----:B------:R-:W-:Y:S01]  /*04c0*/  BSSY.RECONVERGENT B1, `(.L_x_9) ;  /* 0x000000c000017945 */ /* 0x000fe20003800200 */
[----:B--2---:R-:W-:-:S02]  /*04d0*/  ISETP.NE.AND P2, PT, R5, R0, PT ;  /* 0x000000000500720c */ /* 0x004fc40003f45270 */
[CC--:B---3--:R-:W-:Y:S02]  /*04e0*/  ISETP.NE.AND P0, PT, R4.reuse, R5.reuse, PT ;  /* 0x000000050400720c */ /* 0x0c8fe40003f05270 */
[C---:B----4-:R-:W-:Y:S02]  /*04f0*/  ISETP.NE.AND P1, PT, R9.reuse, R4, PT ;  /* 0x000000040900720c */ /* 0x050fe40003f25270 */
[-C--:B------:R-:W-:Y:S02]  /*0500*/  ISETP.EQ.OR P0, PT, R4, R0.reuse, !P0 ;  /* 0x000000000400720c */ /* 0x080fe40004702670 */
[C---:B------:R-:W-:Y:S02]  /*0510*/  ISETP.EQ.OR P1, PT, R9.reuse, R0, !P1 ;  /* 0x000000000900720c */ /* 0x040fe40004f22670 */
[----:B------:R-:W-:Y:S02]  /*0520*/  LEA R0, R0, UR4, 0x2 ;  /* 0x0000000400007c11 */ /* 0x000fe4000f8e10ff */
[----:B------:R-:W-:-:S03]  /*0530*/  ISETP.EQ.OR P1, PT, R9, R5, P1 ;  /* 0x000000050900720c */ /* 0x000fc60000f22670 */
[----:B------:R0:W-:Y:S01]  /*0540*/  ATOMS.POPC.INC.32 RZ, [R0+URZ] ;  /* 0x0000000000ff7f8c */ /* 0x0001e2000d8000ff */
[----:B------:R-:W-:Y:S09]  /*0550*/  @!P2 BRA `(.L_x_10) ;  /* 0x000000000008a947 */ /* 0x000ff20003800000 */
[----:B------:R-:W-:-:S05]  /*0560*/  LEA R5, R5, UR4, 0x2 ;  /* 0x0000000405057c11 */ /* 0x000fca000f8e10ff */
[----:B------:R1:W-:Y:S02]  /*0570*/  ATOMS.POPC.INC.32 RZ, [R5+URZ] ;  /* 0x0000000005ff7f8c */ /* 0x0003e4000d8000ff */
.L_x_10:
[----:B------:R-:W-:Y:S05]  /*0580*/  BSYNC.RECONVERGENT B1 ;  /* 0x0000000000017941 */ /* 0x000fea0003800200 */
.L_x_9:
[----:B------:R-:W-:Y:S04]  /*0590*/  BSSY.RECONVERGENT B1, `(.L_x_11) ;  /* 0x0000004000017945 */ /* 0x000fe80003800200 */
[----:B------:R-:W-:Y:S05]  /*05a0*/  @P0 BRA `(.L_x_12) ;  /* 0x0000000000080947 */ /* 0x000fea0003800000 */
[----:B------:R-:W-:-:S05]  /*05b0*/  LEA R4, R4, UR4, 0x2 ;  /* 0x0000000404047c11 */ /* 0x000fca000f8e10ff */
[----:B------:R2:W-:Y:S02]  /*05c0*/  ATOMS.POPC.INC.32 RZ, [R4+URZ] ;  /* 0x0000000004ff7f8c */ /* 0x0005e4000d8000ff */
.L_x_12:
[----:B------:R-:W-:Y:S05]  /*05d0*/  BSYNC.RECONVERGENT B1 ;  /* 0x0000000000017941 */ /* 0x000fea0003800200 */
.L_x_11:
[----:B------:R-:W-:Y:S05]  /*05e0*/  @P1 BRA `(.L_x_8) ;  /* 0x0000000000081947 */ /* 0x000fea0003800000 */
[----:B------:R-:W-:-:S05]  /*05f0*/  LEA R9, R9, UR4, 0x2 ;  /* 0x0000000409097c11 */ /* 0x000fca000f8e10ff */
[----:B------:R3:W-:Y:S02]  /*0600*/  ATOMS.POPC.INC.32 RZ, [R9+URZ] ;  /* 0x0000000009ff7f8c */ /* 0x0007e4000d8000ff */
.L_x_8:
[----:B------:R-:W-:Y:S05]  /*0610*/  BSYNC.RECONVERGENT B0 ;  /* 0x0000000000007941 */ /* 0x000fea0003800200 */
.L_x_7:
[----:B------:R-:W-:Y:S06]  /*0620*/  BAR.SYNC.DEFER_BLOCKING 0x0 ;  /* 0x0000000000007b1d */ /* 0x000fec0000010000 */
[----:B------:R0:W-:Y:S06]  /*0630*/  MEMBAR.SC.CTA ;  /* 0x0000000000007992 */ /* 0x0001ec0000000000 */
[----:B0-----:R-:W4:Y:S01]  /*0640*/  LDG.E R0, desc[UR6][R2.64+0x4] ;  /* 0x0000040602007981 */ /* 0x001f22000c1e1900 */
[----:B--2---:R-:W-:Y:S01]  /*0650*/  IMAD.MOV.U32 R4, RZ, RZ, 0x1 ;  /* 0x00000001ff047424 */ /* 0x004fe200078e00ff */
[----:B----4-:R-:W-:-:S05]  /*0660*/  LEA R0, R0, UR4, 0x2 ;  /* 0x0000000400007c11 */ /* 0x010fca000f8e10ff */
[----:B-1----:R-:W0:Y:S02]  /*0670*/  LDS R5, [R0] ;  /* 0x0000000000057984 */ /* 0x002e240000000800 */
[----:B0-----:R-:W-:-:S13]  /*0680*/  ISETP.NE.AND P0, PT, R5, RZ, PT ;  /* 0x000000ff0500720c */ /* 0x001fda0003f05270 */
[----:B------:R-:W-:Y:S04]  /*0690*/  @!P0 STG.E desc[UR6][R2.64+0x8], RZ ;  /* 0x000008ff02008986 */ /* 0x000fe8000c101906 */
[----:B------:R-:W-:Y:S04]  /*06a0*/  @!P0 STG.E desc[UR6][R2.64], RZ ;  /* 0x000000ff02008986 */ /* 0x000fe8000c101906 */
[----:B------:R-:W-:Y:S04]  /*06b0*/  @P0 STG.E desc[UR6][R2.64+0x8], R5 ;  /* 0x0000080502000986 */ /* 0x000fe8000c101906 */
[----:B------:R-:W-:Y:S04]  /*06c0*/  @!P0 STS.U8 [UR4+0x6f4], R4 ;  /* 0x0006f404ff008988 */ /* 0x000fe80008000004 */
[----:B------:R-:W-:Y:S01]  /*06d0*/  @!P0 STG.E desc[UR6][R2.64+0x4], RZ ;  /* 0x000004ff02008986 */ /* 0x000fe2000c101906 */
[----:B------:R-:W-:Y:S06]  /*06e0*/  BAR.SYNC.DEFER_BLOCKING 0x0 ;  /* 0x0000000000007b1d */ /* 0x000fec0000010000 */
[----:B------:R0:W-:Y:S06]  /*06f0*/  MEMBAR.SC.CTA ;  /* 0x0000000000007992 */ /* 0x0001ec0000000000 */
[----:B0-----:R-:W0:Y:S02]  /*0700*/  LDS.U8 R0, [UR4+0x6f4] ;  /* 0x0006f404ff007984 */ /* 0x001e240008000000 */
[----:B0-----:R-:W-:-:S13]  /*0710*/  ISETP.NE.AND P0, PT, R0, RZ, PT ;  /* 0x000000ff0000720c */ /* 0x001fda0003f05270 */
[----:B------:R-:W-:Y:S05]  /*0720*/  @!P0 EXIT ;  /* 0x000000000000894d */ /* 0x000fea0003800000 */
[----:B------:R0:W-:Y:S01]  /*0730*/  STS [R7], RZ ;  /* 0x000000ff07007388 */ /* 0x0001e20000000800 */
[----:B------:R-:W-:Y:S06]  /*0740*/  BAR.SYNC.DEFER_BLOCKING 0x0 ;  /* 0x0000000000007b1d */ /* 0x000fec0000010000 */
[----:B------:R1:W-:Y:S06]  /*0750*/  MEMBAR.SC.CTA ;  /* 0x0000000000007992 */ /* 0x0003ec0000000000 */
[----:B-1----:R-:W2:Y:S01]  /*0760*/  LDG.E R0, desc[UR6][R2.64] ;  /* 0x0000000602007981 */ /* 0x002ea2000c1e1900 */
[----:B------:R-:W-:Y:S01]  /*0770*/  BSSY.RECONVERGENT B0, `(.L_x_13) ;  /* 0x000001c000007945 */ /* 0x000fe20003800200 */
[----:B--2---:R-:W-:-:S13]  /*0780*/  ISETP.NE.AND P0, PT, R0, RZ, PT ;  /* 0x000000ff0000720c */ /* 0x004fda0003f05270 */
[----:B0-----:R-:W-:Y:S05]  /*0790*/  @P0 BRA `(.L_x_14) ;  /* 0x0000000000640947 */ /* 0x001fea0003800000 */
[----:B------:R-:W2:Y:S04]  /*07a0*/  LDG.E R5, desc[UR6][R2.64+0x154] ;  /* 0x0001540602057981 */ /* 0x000ea8000c1e1900 */
[----:B------:R-:W2:Y:S04]  /*07b0*/  LDG.E R0, desc[UR6][R2.64+-0xc] ;  /* 0xfffff40602007981 */ /* 0x000ea8000c1e1900 */
[----:B------:R-:W4:Y:S04]  /*07c0*/  LDG.E R4, desc[UR6][R2.64+0x14] ;  /* 0x0000140602047981 */ /* 0x000f28000c1e1900 */
[----:B------:R-:W5:Y:S01]  /*07d0*/  LDG.E R7, desc[UR6][R2.64+-0x14c] ;  /* 0xfffeb40602077981 */ /* 0x000f62000c1e1900 */
[----:B------:R-:W-:Y:S01]  /*07e0*/  BSSY.RECONVERGENT B1, `(.L_x_15) ;  /* 0x000000c000017945 */ /* 0x000fe20003800200 */
[----:B--2---:R-:W-:-:S02]  /*07f0*/  ISETP.NE.AND P2, PT, R5, R0, PT ;  /* 0x000000000500720c */ /* 0x004fc40003f45270 */
[CC--:B----4-:R-:W-:Y:S02]  /*0800*/  ISETP.NE.AND P0, PT, R4.reuse, R5.reuse, PT ;  /* 0x000000050400720c */ /* 0x0d0fe40003f05270 */
[C---:B-----5:R-:W-:Y:S02]  /*0810*/  ISETP.NE.AND P1, PT, R7.reuse, R4, PT ;  /* 0x000000040700720c */ /* 0x060fe40003f25270 */
        /* <DEDUP_REMOVED lines=8> */
.L_x_16:
[----:B------:R-:W-:Y:S05]  /*08a0*/  BSYNC.RECONVERGENT B1 ;  /* 0x0000000000017941 */ /* 0x000fea0003800200 */
.L_x_15:
[----:B------:R-:W-:Y:S04]  /*08b0*/  BSSY.RECONVERGENT B1, `(.L_x_17) ;  /* 0x0000004000017945 */ /* 0x000fe80003800200 */
[----:B------:R-:W-:Y:S05]  /*08c0*/  @P0 BRA `(.L_x_18) ;  /* 0x0000000000080947 */ /* 0x000fea0003800000 */
[----:B------:R-:W-:-:S05]  /*08d0*/  LEA R4, R4, UR4, 0x2 ;  /* 0x0000000404047c11 */ /* 0x000fca000f8e10ff */
[----:B------:R2:W-:Y:S02]  /*08e0*/  ATOMS.POPC.INC.32 RZ, [R4+URZ] ;  /* 0x0000000004ff7f8c */ /* 0x0005e4000d8000ff */
.L_x_18:
[----:B------:R-:W-:Y:S05]  /*08f0*/  BSYNC.RECONVERGENT B1 ;  /* 0x0000000000017941 */ /* 0x000fea0003800200 */
.L_x_17:
[----:B------:R-:W-:Y:S05]  /*0900*/  @P1 BRA `(.L_x_14) ;  /* 0x0000000000081947 */ /* 0x000fea0003800000 */
[----:B------:R-:W-:-:S05]  /*0910*/  LEA R7, R7, UR4, 0x2 ;  /* 0x0000000407077c11 */ /* 0x000fca000f8e10ff */
[----:B------:R4:W-:Y:S02]  /*0920*/  ATOMS.POPC.INC.32 RZ, [R7+URZ] ;  /* 0x0000000007ff7f8c */ /* 0x0009e4000d8000ff */
.L_x_14:
[----:B------:R-:W-:Y:S05]  /*0930*/  BSYNC.RECONVERGENT B0 ;  /* 0x0000000000007941 */ /* 0x000fea0003800200 */
.L_x_13:
[----:B------:R-:W-:Y:S06]  /*0940*/  BAR.SYNC.DEFER_BLOCKING 0x0 ;  /* 0x0000000000007b1d */ /* 0x000fec0000010000 */
[----:B------:R0:W-:Y:S06]  /*0950*/  MEMBAR.SC.CTA ;  /* 0x0000000000007992 */ /* 0x0001ec0000000000 */
[----:B0-----:R-:W5:Y:S02]  /*0960*/  LDG.E R0, desc[UR6][R2.64+0x4] ;  /* 0x0000040602007981 */ /* 0x001f64000c1e1900 */
[----:B-----5:R-:W-:-:S05]  /*0970*/  LEA R0, R0, UR4, 0x2 ;  /* 0x0000000400007c11 */ /* 0x020fca000f8e10ff */
[----:B-1----:R-:W0:Y:S04]  /*0980*/  LDS R5, [R0] ;  /* 0x0000000000057984 */ /* 0x002e280000000800 */
[----:B0-----:R-:W-:Y:S01]  /*0990*/  STG.E desc[UR6][R2.64+0x8], R5 ;  /* 0x0000080502007986 */ /* 0x001fe2000c101906 */
[----:B------:R-:W-:Y:S05]  /*09a0*/  EXIT ;  /* 0x000000000000794d */ /* 0x000fea0003800000 */
.L_x_19:
        /* <DEDUP_REMOVED lines=13> */
.L_x_22:


//--------------------- .text._Z9initBoardP10BoardPoint --------------------------
	.section	.text._Z9initBoardP10BoardPoint,"ax",@progbits
	.align	128
        .global         _Z9initBoardP10BoardPoint
        .type           _Z9initBoardP10BoardPoint,@function
        .size           _Z9initBoardP10BoardPoint,(.L_x_23 - _Z9initBoardP10BoardPoint)
        .other          _Z9initBoardP10BoardPoint,@"STO_CUDA_ENTRY STV_DEFAULT"
_Z9initBoardP10BoardPoint:
.text._Z9initBoardP10BoardPoint:
[----:B------:R-:W-:Y:S01]  /*0000*/  LDC R1, c[0x0][0x37c] ;  /* 0x0000df00ff017b82 */ /* 0x000fe20000000800 */
[----:B------:R-:W0:Y:S01]  /*0010*/  S2R R0, SR_TID.X ;  /* 0x0000000000007919 */ /* 0x000e220000002100 */
[----:B------:R-:W1:Y:S01]  /*0020*/  LDCU.64 UR4, c[0x0][0x358] ;  /* 0x00006b00ff0477ac */ /* 0x000e620008000a00 */
[----:B------:R-:W2:Y:S01]  /*0030*/  S2R R5, SR_TID.Y ;  /* 0x0000000000057919 */ /* 0x000ea20000002200 */
[----:B0-----:R-:W-:-:S04]  /*0040*/  ISETP.NE.AND P0, PT, R0, 0x14, PT ;  /* 0x000000140000780c */ /* 0x001fc80003f05270 */
[----:B------:R-:W-:-:S04]  /*0050*/  ISETP.NE.AND P0, PT, R0, RZ, P0 ;  /* 0x000000ff0000720c */ /* 0x000fc80000705270 */
[----:B--2---:R-:W-:-:S04]  /*0060*/  ISETP.NE.AND P0, PT, R5, RZ, P0 ;  /* 0x000000ff0500720c */ /* 0x004fc80000705270 */
[C---:B------:R-:W-:Y:S01]  /*0070*/  ISETP.NE.AND P0, PT, R5.reuse, 0x14, P0 ;  /* 0x000000140500780c */ /* 0x040fe20000705270 */
[----:B------:R-:W-:-:S12]  /*0080*/  IMAD R5, R5, 0x15, R0 ;  /* 0x0000001505057824 */ /* 0x000fd800078e0200 */
[----:B------:R-:W0:Y:S01]  /*0090*/  @!P0 LDC.64 R2, c[0x0][0x380] ;  /* 0x0000e000ff028b82 */ /* 0x000e220000000a00 */
[----:B------:R-:W-:Y:S01]  /*00a0*/  @!P0 MOV R7, 0x3 ;  /* 0x0000000300078802 */ /* 0x000fe20000000f00 */
[----:B0-----:R-:W-:-:S05]  /*00b0*/  @!P0 IMAD.WIDE.U32 R2, R5, 0x10, R2 ;  /* 0x0000001005028825 */ /* 0x001fca00078e0002 */
[----:B-1----:R0:W-:Y:S01]  /*00c0*/  @!P0 STG.E desc[UR4][R2.64], R7 ;  /* 0x0000000702008986 */ /* 0x0021e2000c101904 */
[----:B------:R-:W-:Y:S05]  /*00d0*/  @!P0 EXIT ;  /* 0x000000000000894d */ /* 0x000fea0003800000 */
[----:B0-----:R-:W0:Y:S02]  /*00e0*/  LDC.64 R2, c[0x0][0x380] ;  /* 0x0000e000ff027b82 */ /* 0x001e240000000a00 */
[----:B0-----:R-:W-:-:S05]  /*00f0*/  IMAD.WIDE.U32 R2, R5, 0x10, R2 ;  /* 0x0000001005027825 */ /* 0x001fca00078e0002 */
[----:B------:R-:W-:Y:S01]  /*0100*/  STG.E desc[UR4][R2.64], RZ ;  /* 0x000000ff02007986 */ /* 0x000fe2000c101904 */
[----:B------:R-:W-:Y:S05]  /*0110*/  EXIT ;  /* 0x000000000000794d */ /* 0x000fea0003800000 */
.L_x_20:
        /* <DEDUP_REMOVED lines=14> */
.L_x_23:


//--------------------- .nv.shared.reserved.0     --------------------------
	.section	.nv.shared.reserved.0,"aw",@nobits
	.weak		__nv_reservedSMEM_offset_0_alias
	.size		__nv_reservedSMEM_offset_0_alias, 0, 64
	.other		__nv_reservedSMEM_offset_0_alias,@"STO_CUDA_RESERVED_SHARED STV_DEFAULT"
__nv_reservedSMEM_offset_0_alias:
	.zero		0
	.zero		64


//--------------------- .nv.shared._Z9playBoardP10BoardPointP9DebugFlagiii --------------------------
	.section	.nv.shared._Z9playBoardP10BoardPointP9DebugFlagiii,"aw",@nobits
	.sectionflags	@""
	.align	4
.nv.shared._Z9playBoardP10BoardPointP9DebugFlagiii:
	.zero		2805


//--------------------- .nv.constant0._Z15updateLegleMoveP10BoardPointP9DebugFlagi --------------------------
	.section	.nv.constant0._Z15updateLegleMoveP10BoardPointP9DebugFlagi,"a",@progbits
	.sectionflags	@""
	.align	4
.nv.constant0._Z15updateLegleMoveP10BoardPointP9DebugFlagi:
	.zero		916


//--------------------- .nv.constant0._Z9playBoardP10BoardPointP9DebugFlagiii --------------------------
	.section	.nv.constant0._Z9playBoardP10BoardPointP9DebugFlagiii,"a",@progbits
	.sectionflags	@""
	.align	4
.nv.constant0._Z9playBoardP10BoardPointP9DebugFlagiii:
	.zero		924


//--------------------- .nv.constant0._Z9initBoardP10BoardPoint --------------------------
	.section	.nv.constant0._Z9initBoardP10BoardPoint,"a",@progbits
	.sectionflags	@""
	.align	4
.nv.constant0._Z9initBoardP10BoardPoint:
	.zero		904


//--------------------- SYMBOLS --------------------------

	.type		.nv.reservedSmem.offset0,@object
	.size		.nv.reservedSmem.offset0,0x4
	.type		.nv.reservedSmem.cap,@object
	.size		.nv.reservedSmem.cap,0x4
